//
// Generated by NVIDIA NVVM Compiler
//
// Compiler Build ID: CL-36424714
// Cuda compilation tools, release 13.0, V13.0.88
// Based on NVVM 20.0.0
//

.version 9.0
.target sm_100
.address_size 64

	// .globl	_Z6MatMulPKfS0_Pfiii

.visible .entry _Z6MatMulPKfS0_Pfiii(
	.param .u64 .ptr .align 1 _Z6MatMulPKfS0_Pfiii_param_0,
	.param .u64 .ptr .align 1 _Z6MatMulPKfS0_Pfiii_param_1,
	.param .u64 .ptr .align 1 _Z6MatMulPKfS0_Pfiii_param_2,
	.param .u32 _Z6MatMulPKfS0_Pfiii_param_3,
	.param .u32 _Z6MatMulPKfS0_Pfiii_param_4,
	.param .u32 _Z6MatMulPKfS0_Pfiii_param_5
)
{
	.reg .pred 	%p<13>;
	.reg .b32 	%r<41>;
	.reg .b32 	%f<68>;
	.reg .b64 	%rd<53>;

	ld.param.u64 	%rd7, [_Z6MatMulPKfS0_Pfiii_param_0];
	ld.param.u64 	%rd8, [_Z6MatMulPKfS0_Pfiii_param_1];
	ld.param.u64 	%rd6, [_Z6MatMulPKfS0_Pfiii_param_2];
	ld.param.u32 	%r20, [_Z6MatMulPKfS0_Pfiii_param_3];
	ld.param.u32 	%r18, [_Z6MatMulPKfS0_Pfiii_param_4];
	ld.param.u32 	%r19, [_Z6MatMulPKfS0_Pfiii_param_5];
	cvta.to.global.u64 	%rd1, %rd8;
	cvta.to.global.u64 	%rd2, %rd7;
	mov.u32 	%r21, %ctaid.y;
	mov.u32 	%r22, %ntid.y;
	mov.u32 	%r23, %tid.y;
	mad.lo.s32 	%r1, %r21, %r22, %r23;
	mov.u32 	%r24, %ctaid.x;
	mov.u32 	%r25, %ntid.x;
	mov.u32 	%r26, %tid.x;
	mad.lo.s32 	%r2, %r24, %r25, %r26;
	setp.ge.s32 	%p1, %r1, %r20;
	setp.ge.s32 	%p2, %r2, %r18;
	or.pred  	%p3, %p1, %p2;
	@%p3 bra 	$L__BB0_14;
	setp.lt.s32 	%p4, %r19, 1;
	mov.f32 	%f67, 0f00000000;
	@%p4 bra 	$L__BB0_13;
	mul.lo.s32 	%r3, %r19, %r1;
	and.b32  	%r4, %r19, 7;
	setp.lt.u32 	%p5, %r19, 8;
	mov.f32 	%f67, 0f00000000;
	mov.b32 	%r39, 0;
	@%p5 bra 	$L__BB0_5;
	and.b32  	%r39, %r19, 2147483640;
	neg.s32 	%r37, %r39;
	shl.b32 	%r7, %r18, 3;
	mul.wide.u32 	%rd9, %r3, 4;
	add.s64 	%rd10, %rd9, %rd2;
	add.s64 	%rd52, %rd10, 16;
	mov.f32 	%f67, 0f00000000;
	mul.wide.s32 	%rd13, %r18, 4;
	mov.u32 	%r36, %r2;
$L__BB0_4:
	.pragma "nounroll";
	ld.global.f32 	%f17, [%rd52+-16];
	mul.wide.s32 	%rd11, %r36, 4;
	add.s64 	%rd12, %rd1, %rd11;
	ld.global.f32 	%f18, [%rd12];
	fma.rn.f32 	%f19, %f17, %f18, %f67;
	ld.global.f32 	%f20, [%rd52+-12];
	add.s64 	%rd14, %rd12, %rd13;
	ld.global.f32 	%f21, [%rd14];
	fma.rn.f32 	%f22, %f20, %f21, %f19;
	ld.global.f32 	%f23, [%rd52+-8];
	add.s64 	%rd15, %rd14, %rd13;
	ld.global.f32 	%f24, [%rd15];
	fma.rn.f32 	%f25, %f23, %f24, %f22;
	ld.global.f32 	%f26, [%rd52+-4];
	add.s64 	%rd16, %rd15, %rd13;
	ld.global.f32 	%f27, [%rd16];
	fma.rn.f32 	%f28, %f26, %f27, %f25;
	ld.global.f32 	%f29, [%rd52];
	add.s64 	%rd17, %rd16, %rd13;
	ld.global.f32 	%f30, [%rd17];
	fma.rn.f32 	%f31, %f29, %f30, %f28;
	ld.global.f32 	%f32, [%rd52+4];
	add.s64 	%rd18, %rd17, %rd13;
	ld.global.f32 	%f33, [%rd18];
	fma.rn.f32 	%f34, %f32, %f33, %f31;
	ld.global.f32 	%f35, [%rd52+8];
	add.s64 	%rd19, %rd18, %rd13;
	ld.global.f32 	%f36, [%rd19];
	fma.rn.f32 	%f37, %f35, %f36, %f34;
	ld.global.f32 	%f38, [%rd52+12];
	add.s64 	%rd20, %rd19, %rd13;
	ld.global.f32 	%f39, [%rd20];
	fma.rn.f32 	%f67, %f38, %f39, %f37;
	add.s32 	%r37, %r37, 8;
	add.s32 	%r36, %r36, %r7;
	add.s64 	%rd52, %rd52, 32;
	setp.ne.s32 	%p6, %r37, 0;
	@%p6 bra 	$L__BB0_4;
$L__BB0_5:
	setp.eq.s32 	%p7, %r4, 0;
	@%p7 bra 	$L__BB0_13;
	and.b32  	%r13, %r19, 3;
	setp.lt.u32 	%p8, %r4, 4;
	@%p8 bra 	$L__BB0_8;
	add.s32 	%r28, %r39, %r3;
	mul.wide.u32 	%rd21, %r28, 4;
	add.s64 	%rd22, %rd2, %rd21;
	ld.global.f32 	%f41, [%rd22];
	mad.lo.s32 	%r29, %r39, %r18, %r2;
	mul.wide.s32 	%rd23, %r29, 4;
	add.s64 	%rd24, %rd1, %rd23;
	ld.global.f32 	%f42, [%rd24];
	fma.rn.f32 	%f43, %f41, %f42, %f67;
	cvt.u64.u32 	%rd25, %r3;
	cvt.u64.u32 	%rd26, %r39;
	add.s64 	%rd27, %rd26, %rd25;
	shl.b64 	%rd28, %rd27, 2;
	add.s64 	%rd29, %rd2, %rd28;
	ld.global.f32 	%f44, [%rd29+4];
	mul.wide.s32 	%rd30, %r18, 4;
	add.s64 	%rd31, %rd24, %rd30;
	ld.global.f32 	%f45, [%rd31];
	fma.rn.f32 	%f46, %f44, %f45, %f43;
	ld.global.f32 	%f47, [%rd29+8];
	add.s64 	%rd32, %rd31, %rd30;
	ld.global.f32 	%f48, [%rd32];
	fma.rn.f32 	%f49, %f47, %f48, %f46;
	ld.global.f32 	%f50, [%rd29+12];
	add.s64 	%rd33, %rd32, %rd30;
	ld.global.f32 	%f51, [%rd33];
	fma.rn.f32 	%f67, %f50, %f51, %f49;
	add.s32 	%r39, %r39, 4;
$L__BB0_8:
	setp.eq.s32 	%p9, %r13, 0;
	@%p9 bra 	$L__BB0_13;
	setp.eq.s32 	%p10, %r13, 1;
	@%p10 bra 	$L__BB0_11;
	add.s32 	%r30, %r39, %r3;
	mul.wide.u32 	%rd34, %r30, 4;
	add.s64 	%rd35, %rd2, %rd34;
	ld.global.f32 	%f53, [%rd35];
	mad.lo.s32 	%r31, %r39, %r18, %r2;
	mul.wide.s32 	%rd36, %r31, 4;
	add.s64 	%rd37, %rd1, %rd36;
	ld.global.f32 	%f54, [%rd37];
	fma.rn.f32 	%f55, %f53, %f54, %f67;
	cvt.u64.u32 	%rd38, %r3;
	cvt.u64.u32 	%rd39, %r39;
	add.s64 	%rd40, %rd39, %rd38;
	shl.b64 	%rd41, %rd40, 2;
	add.s64 	%rd42, %rd2, %rd41;
	ld.global.f32 	%f56, [%rd42+4];
	mul.wide.s32 	%rd43, %r18, 4;
	add.s64 	%rd44, %rd37, %rd43;
	ld.global.f32 	%f57, [%rd44];
	fma.rn.f32 	%f67, %f56, %f57, %f55;
	add.s32 	%r39, %r39, 2;
$L__BB0_11:
	and.b32  	%r32, %r19, 1;
	setp.eq.b32 	%p11, %r32, 1;
	not.pred 	%p12, %p11;
	@%p12 bra 	$L__BB0_13;
	add.s32 	%r33, %r39, %r3;
	mul.wide.u32 	%rd45, %r33, 4;
	add.s64 	%rd46, %rd2, %rd45;
	ld.global.f32 	%f58, [%rd46];
	mad.lo.s32 	%r34, %r39, %r18, %r2;
	mul.wide.s32 	%rd47, %r34, 4;
	add.s64 	%rd48, %rd1, %rd47;
	ld.global.f32 	%f59, [%rd48];
	fma.rn.f32 	%f67, %f58, %f59, %f67;
$L__BB0_13:
	mad.lo.s32 	%r35, %r18, %r1, %r2;
	cvta.to.global.u64 	%rd49, %rd6;
	mul.wide.s32 	%rd50, %r35, 4;
	add.s64 	%rd51, %rd49, %rd50;
	st.global.f32 	[%rd51], %f67;
$L__BB0_14:
	ret;

}


// ===== COMPILED SASS (sm_100) =====

	.target	sm_100

	.elftype	@"ET_EXEC"


//--------------------- .note.nv.tkinfo           --------------------------
	.section	.note.nv.tkinfo,"",@"SHT_NOTE"
	.sectionflags	@"SHF_NOTE_NV_TKINFO"
	.tkinfo
        /*0018*/ 	.word	0x00000002
        /*0030*/ 	.string	""
        /*0030*/ 	.string	"ptxas"
        /*0030*/ 	.string	"Cuda compilation tools, release 13.0, V13.0.88"
        /*0030*/ 	.string	"Build cuda_13.0.r13.0/compiler.36424714_0"
        /*0030*/ 	.string	"-arch sm_100 -m 64 "



//--------------------- .note.nv.cuinfo           --------------------------
	.section	.note.nv.cuinfo,"",@"SHT_NOTE"
	.sectionflags	@"SHF_NOTE_NV_CUINFO"
        /*0018*/ 	.short	0x0002
        /*001a*/ 	.short	0x0064
        /*001c*/ 	.short	0x0082
	.zero		2


//--------------------- .nv.info                  --------------------------
	.section	.nv.info,"",@"SHT_CUDA_INFO"
	.align	4


	//----- nvinfo : EIATTR_REGCOUNT
	.align		4
        /*0000*/ 	.byte	0x04, 0x2f
        /*0002*/ 	.short	(.L_1 - .L_0)
	.align		4
.L_0:
        /*0004*/ 	.word	index@(_Z6MatMulPKfS0_Pfiii)
        /*0008*/ 	.word	0x00000020


	//----- nvinfo : EIATTR_FRAME_SIZE
	.align		4
.L_1:
        /*000c*/ 	.byte	0x04, 0x11
        /*000e*/ 	.short	(.L_3 - .L_2)
	.align		4
.L_2:
        /*0010*/ 	.word	index@(_Z6MatMulPKfS0_Pfiii)
        /*0014*/ 	.word	0x00000000


	//----- nvinfo : EIATTR_MIN_STACK_SIZE
	.align		4
.L_3:
        /*0018*/ 	.byte	0x04, 0x12
        /*001a*/ 	.short	(.L_5 - .L_4)
	.align		4
.L_4:
        /*001c*/ 	.word	index@(_Z6MatMulPKfS0_Pfiii)
        /*0020*/ 	.word	0x00000000
.L_5:


//--------------------- .nv.compat                --------------------------
	.section	.nv.compat,"",@"SHT_CUDA_COMPAT_INFO"
	.align	4
        /*0000*/ 	.byte	0x02, 0x09, 0x00, 0x00, 0x02, 0x02, 0x01, 0x00, 0x02, 0x05, 0x05, 0x00, 0x03, 0x07, 0x01, 0x01
        /*0010*/ 	.byte	0x02, 0x03, 0x00, 0x00, 0x02, 0x06, 0x01, 0x00, 0x04, 0x0b, 0x08, 0x00, 0x09, 0x00, 0x00, 0x00
        /*0020*/ 	.byte	0x00, 0x00, 0x00, 0x00


//--------------------- .nv.info._Z6MatMulPKfS0_Pfiii --------------------------
	.section	.nv.info._Z6MatMulPKfS0_Pfiii,"",@"SHT_CUDA_INFO"
	.sectionflags	@""
	.align	4


	//----- nvinfo : EIATTR_CUDA_API_VERSION
	.align		4
        /*0000*/ 	.byte	0x04, 0x37
        /*0002*/ 	.short	(.L_7 - .L_6)
.L_6:
        /*0004*/ 	.word	0x00000082


	//----- nvinfo : EIATTR_KPARAM_INFO
	.align		4
.L_7:
        /*0008*/ 	.byte	0x04, 0x17
        /*000a*/ 	.short	(.L_9 - .L_8)
.L_8:
        /*000c*/ 	.word	0x00000000
        /*0010*/ 	.short	0x0005
        /*0012*/ 	.short	0x0020
        /*0014*/ 	.byte	0x00, 0xf0, 0x11, 0x00


	//----- nvinfo : EIATTR_KPARAM_INFO
	.align		4
.L_9:
        /*0018*/ 	.byte	0x04, 0x17
        /*001a*/ 	.short	(.L_11 - .L_10)
.L_10:
        /*001c*/ 	.word	0x00000000
        /*0020*/ 	.short	0x0004
        /*0022*/ 	.short	0x001c
        /*0024*/ 	.byte	0x00, 0xf0, 0x11, 0x00


	//----- nvinfo : EIATTR_KPARAM_INFO
	.align		4
.L_11:
        /*0028*/ 	.byte	0x04, 0x17
        /*002a*/ 	.short	(.L_13 - .L_12)
.L_12:
        /*002c*/ 	.word	0x00000000
        /*0030*/ 	.short	0x0003
        /*0032*/ 	.short	0x0018
        /*0034*/ 	.byte	0x00, 0xf0, 0x11, 0x00


	//----- nvinfo : EIATTR_KPARAM_INFO
	.align		4
.L_13:
        /*0038*/ 	.byte	0x04, 0x17
        /*003a*/ 	.short	(.L_15 - .L_14)
.L_14:
        /*003c*/ 	.word	0x00000000
        /*0040*/ 	.short	0x0002
        /*0042*/ 	.short	0x0010
        /*0044*/ 	.byte	0x00, 0xf5, 0x21, 0x00


	//----- nvinfo : EIATTR_KPARAM_INFO
	.align		4
.L_15:
        /*0048*/ 	.byte	0x04, 0x17
        /*004a*/ 	.short	(.L_17 - .L_16)
.L_16:
        /*004c*/ 	.word	0x00000000
        /*0050*/ 	.short	0x0001
        /*0052*/ 	.short	0x0008
        /*0054*/ 	.byte	0x00, 0xf5, 0x21, 0x00


	//----- nvinfo : EIATTR_KPARAM_INFO
	.align		4
.L_17:
        /*0058*/ 	.byte	0x04, 0x17
        /*005a*/ 	.short	(.L_19 - .L_18)
.L_18:
        /*005c*/ 	.word	0x00000000
        /*0060*/ 	.short	0x0000
        /*0062*/ 	.short	0x0000
        /*0064*/ 	.byte	0x00, 0xf5, 0x21, 0x00


	//----- nvinfo : EIATTR_SPARSE_MMA_MASK
	.align		4
.L_19:
        /*0068*/ 	.byte	0x03, 0x50
        /*006a*/ 	.short	0x0000


	//----- nvinfo : EIATTR_MAXREG_COUNT
	.align		4
        /*006c*/ 	.byte	0x03, 0x1b
        /*006e*/ 	.short	0x00ff


	//----- nvinfo : EIATTR_MERCURY_ISA_VERSION
	.align		4
        /*0070*/ 	.byte	0x03, 0x5f
        /*0072*/ 	.short	0x0101


	//----- nvinfo : EIATTR_VRC_CTA_INIT_COUNT
	.align		4
        /*0074*/ 	.byte	0x02, 0x4a
	.zero		1
	.zero		1


	//----- nvinfo : EIATTR_EXIT_INSTR_OFFSETS
	.align		4
        /*0078*/ 	.byte	0x04, 0x1c
        /*007a*/ 	.short	(.L_21 - .L_20)


	//   ....[0]....
.L_20:
        /*007c*/ 	.word	0x000000c0


	//   ....[1]....
        /*0080*/ 	.word	0x000008e0


	//----- nvinfo : EIATTR_CBANK_PARAM_SIZE
	.align		4
.L_21:
        /*0084*/ 	.byte	0x03, 0x19
        /*0086*/ 	.short	0x0024


	//----- nvinfo : EIATTR_PARAM_CBANK
	.align		4
        /*0088*/ 	.byte	0x04, 0x0a
        /*008a*/ 	.short	(.L_23 - .L_22)
	.align		4
.L_22:
        /*008c*/ 	.word	index@(.nv.constant0._Z6MatMulPKfS0_Pfiii)
        /*0090*/ 	.short	0x0380
        /*0092*/ 	.short	0x0024


	//----- nvinfo : EIATTR_SW_WAR
	.align		4
.L_23:
        /*0094*/ 	.byte	0x04, 0x36
        /*0096*/ 	.short	(.L_25 - .L_24)
.L_24:
        /*0098*/ 	.word	0x00000008
.L_25:


//--------------------- .nv.callgraph             --------------------------
	.section	.nv.callgraph,"",@"SHT_CUDA_CALLGRAPH"
	.align	4
	.sectionentsize	8
	.align		4
        /*0000*/ 	.word	0x00000000
	.align		4
        /*0004*/ 	.word	0xffffffff
	.align		4
        /*0008*/ 	.word	0x00000000
	.align		4
        /*000c*/ 	.word	0xfffffffe
	.align		4
        /*0010*/ 	.word	0x00000000
	.align		4
        /*0014*/ 	.word	0xfffffffd
	.align		4
        /*0018*/ 	.word	0x00000000
	.align		4
        /*001c*/ 	.word	0xfffffffc


//--------------------- .text._Z6MatMulPKfS0_Pfiii --------------------------
	.section	.text._Z6MatMulPKfS0_Pfiii,"ax",@progbits
	.align	128
        .global         _Z6MatMulPKfS0_Pfiii
        .type           _Z6MatMulPKfS0_Pfiii,@function
        .size           _Z6MatMulPKfS0_Pfiii,(.L_x_5 - _Z6MatMulPKfS0_Pfiii)
        .other          _Z6MatMulPKfS0_Pfiii,@"STO_CUDA_ENTRY STV_DEFAULT"
_Z6MatMulPKfS0_Pfiii:
.text._Z6MatMulPKfS0_Pfiii:
[----:B------:R-:W-:Y:S01]  /*0000*/  LDC R1, c[0x0][0x37c] ;  /* 0x0000df00ff017b82 */ /* 0x000fe20000000800 */
[----:B------:R-:W0:Y:S07]  /*0010*/  S2R R5, SR_TID.X ;  /* 0x0000000000057919 */ /* 0x000e2e0000002100 */
[----:B------:R-:W1:Y:S01]  /*0020*/  LDC R19, c[0x0][0x364] ;  /* 0x0000d900ff137b82 */ /* 0x000e620000000800 */
[----:B------:R-:W1:Y:S07]  /*0030*/  S2R R4, SR_TID.Y ;  /* 0x0000000000047919 */ /* 0x000e6e0000002200 */
[----:B------:R-:W0:Y:S08]  /*0040*/  S2UR UR5, SR_CTAID.X ;  /* 0x00000000000579c3 */ /* 0x000e300000002500 */
[----:B------:R-:W0:Y:S08]  /*0050*/  LDC R0, c[0x0][0x360] ;  /* 0x0000d800ff007b82 */ /* 0x000e300000000800 */
[----:B------:R-:W1:Y:S08]  /*0060*/  S2UR UR4, SR_CTAID.Y ;  /* 0x00000000000479c3 */ /* 0x000e700000002600 */
[----:B------:R-:W2:Y:S01]  /*0070*/  LDC.64 R2, c[0x0][0x398] ;  /* 0x0000e600ff027b82 */ /* 0x000ea20000000a00 */
[----:B0-----:R-:W-:-:S02]  /*0080*/  IMAD R0, R0, UR5, R5 ;  /* 0x0000000500007c24 */ /* 0x001fc4000f8e0205 */
[----:B-1----:R-:W-:-:S03]  /*0090*/  IMAD R19, R19, UR4, R4 ;  /* 0x0000000413137c24 */ /* 0x002fc6000f8e0204 */
[----:B--2---:R-:W-:-:S04]  /*00a0*/  ISETP.GE.AND P0, PT, R0, R3, PT ;  /* 0x000000030000720c */ /* 0x004fc80003f06270 */
[----:B------:R-:W-:-:S13]  /*00b0*/  ISETP.GE.OR P0, PT, R19, R2, P0 ;  /* 0x000000021300720c */ /* 0x000fda0000706670 */
[----:B------:R-:W-:Y:S05]  /*00c0*/  @P0 EXIT ;  /* 0x000000000000094d */ /* 0x000fea0003800000 */
[----:B------:R-:W0:Y:S01]  /*00d0*/  LDC R2, c[0x0][0x3a0] ;  /* 0x0000e800ff027b82 */ /* 0x000e220000000800 */
[----:B------:R-:W1:Y:S01]  /*00e0*/  LDCU.64 UR4, c[0x0][0x358] ;  /* 0x00006b00ff0477ac */ /* 0x000e620008000a00 */
[----:B------:R-:W-:Y:S01]  /*00f0*/  HFMA2 R24, -RZ, RZ, 0, 0 ;  /* 0x00000000ff187431 */ /* 0x000fe200000001ff */
[----:B0-----:R-:W-:-:S13]  /*0100*/  ISETP.GE.AND P0, PT, R2, 0x1, PT ;  /* 0x000000010200780c */ /* 0x001fda0003f06270 */
[----:B-1----:R-:W-:Y:S05]  /*0110*/  @!P0 BRA `(.L_x_0) ;  /* 0x0000000400e08947 */ /* 0x002fea0003800000 */
[C---:B------:R-:W-:Y:S01]  /*0120*/  ISETP.GE.U32.AND P1, PT, R2.reuse, 0x8, PT ;  /* 0x000000080200780c */ /* 0x040fe20003f26070 */
[----:B------:R-:W-:Y:S01]  /*0130*/  IMAD R20, R19, R2, RZ ;  /* 0x0000000213147224 */ /* 0x000fe200078e02ff */
[----:B------:R-:W-:Y:S02]  /*0140*/  LOP3.LUT R27, R2, 0x7, RZ, 0xc0, !PT ;  /* 0x00000007021b7812 */ /* 0x000fe400078ec0ff */
[----:B------:R-:W-:Y:S02]  /*0150*/  MOV R24, RZ ;  /* 0x000000ff00187202 */ /* 0x000fe40000000f00 */
[----:B------:R-:W-:Y:S02]  /*0160*/  ISETP.NE.AND P0, PT, R27, RZ, PT ;  /* 0x000000ff1b00720c */ /* 0x000fe40003f05270 */
[----:B------:R-:W-:-:S05]  /*0170*/  MOV R21, RZ ;  /* 0x000000ff00157202 */ /* 0x000fca0000000f00 */
[----:B------:R-:W-:Y:S06]  /*0180*/  @!P1 BRA `(.L_x_1) ;  /* 0x0000000000c49947 */ /* 0x000fec0003800000 */
[----:B------:R-:W0:Y:S01]  /*0190*/  LDC.64 R4, c[0x0][0x380] ;  /* 0x0000e000ff047b82 */ /* 0x000e220000000a00 */
[----:B------:R-:W-:Y:S02]  /*01a0*/  LOP3.LUT R21, R2, 0x7ffffff8, RZ, 0xc0, !PT ;  /* 0x7ffffff802157812 */ /* 0x000fe400078ec0ff */
[----:B------:R-:W-:Y:S02]  /*01b0*/  MOV R24, RZ ;  /* 0x000000ff00187202 */ /* 0x000fe40000000f00 */
[----:B------:R-:W-:Y:S02]  /*01c0*/  MOV R18, R0 ;  /* 0x0000000000127202 */ /* 0x000fe40000000f00 */
[----:B------:R-:W-:Y:S01]  /*01d0*/  IADD3 R22, PT, PT, -R21, RZ, RZ ;  /* 0x000000ff15167210 */ /* 0x000fe20007ffe1ff */
[----:B0-----:R-:W-:-:S03]  /*01e0*/  IMAD.WIDE.U32 R4, R20, 0x4, R4 ;  /* 0x0000000414047825 */ /* 0x001fc600078e0004 */
[----:B------:R-:W-:-:S04]  /*01f0*/  IADD3 R6, P1, PT, R4, 0x10, RZ ;  /* 0x0000001004067810 */ /* 0x000fc80007f3e0ff */
[----:B------:R-:W-:-:S09]  /*0200*/  IADD3.X R7, PT, PT, RZ, R5, RZ, P1, !PT ;  /* 0x00000005ff077210 */ /* 0x000fd20000ffe4ff */
.L_x_2:
[----:B------:R-:W0:Y:S01]  /*0210*/  LDC.64 R16, c[0x0][0x388] ;  /* 0x0000e200ff107b82 */ /* 0x000e220000000a00 */
[----:B------:R-:W-:Y:S02]  /*0220*/  MOV R4, R6 ;  /* 0x0000000600047202 */ /* 0x000fe40000000f00 */
[----:B------:R-:W-:-:S05]  /*0230*/  MOV R5, R7 ;  /* 0x0000000700057202 */ /* 0x000fca0000000f00 */
[----:B------:R-:W2:Y:S04]  /*0240*/  LDG.E R25, desc[UR4][R4.64+-0x10] ;  /* 0xfffff00404197981 */ /* 0x000ea8000c1e1900 */
[----:B------:R-:W3:Y:S04]  /*0250*/  LDG.E R23, desc[UR4][R4.64+-0xc] ;  /* 0xfffff40404177981 */ /* 0x000ee8000c1e1900 */
[----:B------:R-:W4:Y:S04]  /*0260*/  LDG.E R29, desc[UR4][R4.64+-0x8] ;  /* 0xfffff804041d7981 */ /* 0x000f28000c1e1900 */
[----:B------:R-:W5:Y:S01]  /*0270*/  LDG.E R28, desc[UR4][R4.64+-0x4] ;  /* 0xfffffc04041c7981 */ /* 0x000f62000c1e1900 */
[----:B0-----:R-:W-:-:S05]  /*0280*/  IMAD.WIDE R16, R18, 0x4, R16 ;  /* 0x0000000412107825 */ /* 0x001fca00078e0210 */
[----:B------:R0:W2:Y:S01]  /*0290*/  LDG.E R26, desc[UR4][R16.64] ;  /* 0x00000004101a7981 */ /* 0x0000a2000c1e1900 */
[----:B------:R-:W-:-:S04]  /*02a0*/  IMAD.WIDE R14, R3, 0x4, R16 ;  /* 0x00000004030e7825 */ /* 0x000fc800078e0210 */
[C---:B------:R-:W-:Y:S02]  /*02b0*/  IMAD.WIDE R6, R3.reuse, 0x4, R14 ;  /* 0x0000000403067825 */ /* 0x040fe400078e020e */
[----:B------:R-:W3:Y:S02]  /*02c0*/  LDG.E R14, desc[UR4][R14.64] ;  /* 0x000000040e0e7981 */ /* 0x000ee4000c1e1900 */
[C---:B------:R-:W-:Y:S02]  /*02d0*/  IMAD.WIDE R10, R3.reuse, 0x4, R6 ;  /* 0x00000004030a7825 */ /* 0x040fe400078e0206 */
[----:B------:R-:W4:Y:S02]  /*02e0*/  LDG.E R6, desc[UR4][R6.64] ;  /* 0x0000000406067981 */ /* 0x000f24000c1e1900 */
[C---:B------:R-:W-:Y:S02]  /*02f0*/  IMAD.WIDE R8, R3.reuse, 0x4, R10 ;  /* 0x0000000403087825 */ /* 0x040fe400078e020a */
[----:B------:R-:W5:Y:S02]  /*0300*/  LDG.E R10, desc[UR4][R10.64] ;  /* 0x000000040a0a7981 */ /* 0x000f64000c1e1900 */
[----:B------:R-:W-:-:S02]  /*0310*/  IMAD.WIDE R12, R3, 0x4, R8 ;  /* 0x00000004030c7825 */ /* 0x000fc400078e0208 */
[----:B------:R-:W5:Y:S04]  /*0320*/  LDG.E R7, desc[UR4][R4.64] ;  /* 0x0000000404077981 */ /* 0x000f68000c1e1900 */
[----:B------:R-:W5:Y:S01]  /*0330*/  LDG.E R8, desc[UR4][R8.64] ;  /* 0x0000000408087981 */ /* 0x000f62000c1e1900 */
[----:B0-----:R-:W-:-:S03]  /*0340*/  IMAD.WIDE R16, R3, 0x4, R12 ;  /* 0x0000000403107825 */ /* 0x001fc600078e020c */
[----:B------:R-:W5:Y:S04]  /*0350*/  LDG.E R12, desc[UR4][R12.64] ;  /* 0x000000040c0c7981 */ /* 0x000f68000c1e1900 */
[----:B------:R-:W5:Y:S04]  /*0360*/  LDG.E R15, desc[UR4][R16.64] ;  /* 0x00000004100f7981 */ /* 0x000f68000c1e1900 */
[----:B------:R-:W5:Y:S04]  /*0370*/  LDG.E R9, desc[UR4][R4.64+0x4] ;  /* 0x0000040404097981 */ /* 0x000f68000c1e1900 */
[----:B------:R-:W5:Y:S01]  /*0380*/  LDG.E R11, desc[UR4][R4.64+0xc] ;  /* 0x00000c04040b7981 */ /* 0x000f62000c1e1900 */
[----:B--2---:R-:W-:Y:S01]  /*0390*/  FFMA R26, R25, R26, R24 ;  /* 0x0000001a191a7223 */ /* 0x004fe20000000018 */
[----:B------:R-:W-:-:S02]  /*03a0*/  IMAD.WIDE R24, R3, 0x4, R16 ;  /* 0x0000000403187825 */ /* 0x000fc400078e0210 */
[----:B------:R-:W2:Y:S04]  /*03b0*/  LDG.E R16, desc[UR4][R4.64+0x8] ;  /* 0x0000080404107981 */ /* 0x000ea8000c1e1900 */
[----:B------:R-:W2:Y:S01]  /*03c0*/  LDG.E R24, desc[UR4][R24.64] ;  /* 0x0000000418187981 */ /* 0x000ea2000c1e1900 */
[----:B---3--:R-:W-:Y:S01]  /*03d0*/  FFMA R14, R23, R14, R26 ;  /* 0x0000000e170e7223 */ /* 0x008fe2000000001a */
[----:B------:R-:W-:-:S03]  /*03e0*/  IADD3 R22, PT, PT, R22, 0x8, RZ ;  /* 0x0000000816167810 */ /* 0x000fc60007ffe0ff */
[----:B----4-:R-:W-:Y:S01]  /*03f0*/  FFMA R29, R29, R6, R14 ;  /* 0x000000061d1d7223 */ /* 0x010fe2000000000e */
[----:B------:R-:W-:-:S03]  /*0400*/  ISETP.NE.AND P1, PT, R22, RZ, PT ;  /* 0x000000ff1600720c */ /* 0x000fc60003f25270 */
[----:B-----5:R-:W-:Y:S01]  /*0410*/  FFMA R10, R28, R10, R29 ;  /* 0x0000000a1c0a7223 */ /* 0x020fe2000000001d */
[----:B------:R-:W-:-:S03]  /*0420*/  IADD3 R6, P2, PT, R4, 0x20, RZ ;  /* 0x0000002004067810 */ /* 0x000fc60007f5e0ff */
[----:B------:R-:W-:Y:S01]  /*0430*/  FFMA R8, R7, R8, R10 ;  /* 0x0000000807087223 */ /* 0x000fe2000000000a */
[----:B------:R-:W-:Y:S02]  /*0440*/  IADD3.X R7, PT, PT, RZ, R5, RZ, P2, !PT ;  /* 0x00000005ff077210 */ /* 0x000fe400017fe4ff */
[----:B------:R-:W-:Y:S01]  /*0450*/  LEA R18, R3, R18, 0x3 ;  /* 0x0000001203127211 */ /* 0x000fe200078e18ff */
[----:B------:R-:W-:-:S04]  /*0460*/  FFMA R9, R9, R12, R8 ;  /* 0x0000000c09097223 */ /* 0x000fc80000000008 */
[----:B--2---:R-:W-:-:S04]  /*0470*/  FFMA R16, R16, R15, R9 ;  /* 0x0000000f10107223 */ /* 0x004fc80000000009 */
[----:B------:R-:W-:Y:S01]  /*0480*/  FFMA R24, R11, R24, R16 ;  /* 0x000000180b187223 */ /* 0x000fe20000000010 */
[----:B------:R-:W-:Y:S06]  /*0490*/  @P1 BRA `(.L_x_2) ;  /* 0xfffffffc005c1947 */ /* 0x000fec000383ffff */
.L_x_1:
[----:B------:R-:W-:Y:S05]  /*04a0*/  @!P0 BRA `(.L_x_0) ;  /* 0x0000000000fc8947 */ /* 0x000fea0003800000 */
[----:B------:R-:W-:Y:S02]  /*04b0*/  ISETP.GE.U32.AND P1, PT, R27, 0x4, PT ;  /* 0x000000041b00780c */ /* 0x000fe40003f26070 */
[----:B------:R-:W-:-:S04]  /*04c0*/  LOP3.LUT R16, R2, 0x3, RZ, 0xc0, !PT ;  /* 0x0000000302107812 */ /* 0x000fc800078ec0ff */
[----:B------:R-:W-:-:S07]  /*04d0*/  ISETP.NE.AND P0, PT, R16, RZ, PT ;  /* 0x000000ff1000720c */ /* 0x000fce0003f05270 */
[----:B------:R-:W-:Y:S06]  /*04e0*/  @!P1 BRA `(.L_x_3) ;  /* 0x00000000006c9947 */ /* 0x000fec0003800000 */
[----:B------:R-:W0:Y:S01]  /*04f0*/  LDC.64 R6, c[0x0][0x388] ;  /* 0x0000e200ff067b82 */ /* 0x000e220000000a00 */
[----:B------:R-:W1:Y:S01]  /*0500*/  LDCU.64 UR6, c[0x0][0x380] ;  /* 0x00007000ff0677ac */ /* 0x000e620008000a00 */
[----:B------:R-:W-:Y:S01]  /*0510*/  IMAD R9, R21, R3, R0 ;  /* 0x0000000315097224 */ /* 0x000fe200078e0200 */
[CC--:B------:R-:W-:Y:S02]  /*0520*/  IADD3 R5, PT, PT, R20.reuse, R21.reuse, RZ ;  /* 0x0000001514057210 */ /* 0x0c0fe40007ffe0ff */
[----:B------:R-:W-:-:S03]  /*0530*/  IADD3 R10, P1, PT, R20, R21, RZ ;  /* 0x00000015140a7210 */ /* 0x000fc60007f3e0ff */
[----:B------:R-:W2:Y:S01]  /*0540*/  LDC.64 R14, c[0x0][0x380] ;  /* 0x0000e000ff0e7b82 */ /* 0x000ea20000000a00 */
[----:B0-----:R-:W-:-:S04]  /*0550*/  IMAD.WIDE R6, R9, 0x4, R6 ;  /* 0x0000000409067825 */ /* 0x001fc800078e0206 */
[----:B------:R-:W-:Y:S02]  /*0560*/  IMAD.WIDE R8, R3, 0x4, R6 ;  /* 0x0000000403087825 */ /* 0x000fe400078e0206 */
[----:B------:R-:W3:Y:S02]  /*0570*/  LDG.E R6, desc[UR4][R6.64] ;  /* 0x0000000406067981 */ /* 0x000ee4000c1e1900 */
[----:B--2---:R-:W-:Y:S01]  /*0580*/  IMAD.WIDE.U32 R14, R5, 0x4, R14 ;  /* 0x00000004050e7825 */ /* 0x004fe200078e000e */
[----:B------:R-:W-:Y:S02]  /*0590*/  IADD3.X R5, PT, PT, RZ, RZ, RZ, P1, !PT ;  /* 0x000000ffff057210 */ /* 0x000fe40000ffe4ff */
[----:B-1----:R-:W-:-:S03]  /*05a0*/  LEA R4, P1, R10, UR6, 0x2 ;  /* 0x000000060a047c11 */ /* 0x002fc6000f8210ff */
[----:B------:R-:W3:Y:S01]  /*05b0*/  LDG.E R15, desc[UR4][R14.64] ;  /* 0x000000040e0f7981 */ /* 0x000ee2000c1e1900 */
[----:B------:R-:W-:Y:S01]  /*05c0*/  LEA.HI.X R5, R10, UR7, R5, 0x2, P1 ;  /* 0x000000070a057c11 */ /* 0x000fe200088f1405 */
[C---:B------:R-:W-:Y:S02]  /*05d0*/  IMAD.WIDE R10, R3.reuse, 0x4, R8 ;  /* 0x00000004030a7825 */ /* 0x040fe400078e0208 */
[----:B------:R-:W2:Y:S04]  /*05e0*/  LDG.E R8, desc[UR4][R8.64] ;  /* 0x0000000408087981 */ /* 0x000ea8000c1e1900 */
[----:B------:R-:W2:Y:S01]  /*05f0*/  LDG.E R17, desc[UR4][R4.64+0x4] ;  /* 0x0000040404117981 */ /* 0x000ea2000c1e1900 */
[----:B------:R-:W-:-:S03]  /*0600*/  IMAD.WIDE R12, R3, 0x4, R10 ;  /* 0x00000004030c7825 */ /* 0x000fc600078e020a */
[----:B------:R-:W4:Y:S04]  /*0610*/  LDG.E R22, desc[UR4][R10.64] ;  /* 0x000000040a167981 */ /* 0x000f28000c1e1900 */
[----:B------:R-:W4:Y:S04]  /*0620*/  LDG.E R18, desc[UR4][R4.64+0x8] ;  /* 0x0000080404127981 */ /* 0x000f28000c1e1900 */
[----:B------:R-:W5:Y:S04]  /*0630*/  LDG.E R26, desc[UR4][R4.64+0xc] ;  /* 0x00000c04041a7981 */ /* 0x000f68000c1e1900 */
[----:B------:R-:W5:Y:S01]  /*0640*/  LDG.E R12, desc[UR4][R12.64] ;  /* 0x000000040c0c7981 */ /* 0x000f62000c1e1900 */
[----:B------:R-:W-:Y:S01]  /*0650*/  IADD3 R21, PT, PT, R21, 0x4, RZ ;  /* 0x0000000415157810 */ /* 0x000fe20007ffe0ff */
[----:B---3--:R-:W-:-:S04]  /*0660*/  FFMA R24, R15, R6, R24 ;  /* 0x000000060f187223 */ /* 0x008fc80000000018 */
[----:B--2---:R-:W-:-:S04]  /*0670*/  FFMA R17, R17, R8, R24 ;  /* 0x0000000811117223 */ /* 0x004fc80000000018 */
[----:B----4-:R-:W-:-:S04]  /*0680*/  FFMA R17, R18, R22, R17 ;  /* 0x0000001612117223 */ /* 0x010fc80000000011 */
[----:B-----5:R-:W-:-:S07]  /*0690*/  FFMA R24, R26, R12, R17 ;  /* 0x0000000c1a187223 */ /* 0x020fce0000000011 */
.L_x_3:
[----:B------:R-:W-:Y:S05]  /*06a0*/  @!P0 BRA `(.L_x_0) ;  /* 0x00000000007c8947 */ /* 0x000fea0003800000 */
[----:B------:R-:W-:Y:S01]  /*06b0*/  ISETP.NE.AND P1, PT, R16, 0x1, PT ;  /* 0x000000011000780c */ /* 0x000fe20003f25270 */
[----:B------:R-:W0:Y:S01]  /*06c0*/  LDC.64 R12, c[0x0][0x380] ;  /* 0x0000e000ff0c7b82 */ /* 0x000e220000000a00 */
[----:B------:R-:W-:-:S04]  /*06d0*/  LOP3.LUT R2, R2, 0x1, RZ, 0xc0, !PT ;  /* 0x0000000102027812 */ /* 0x000fc800078ec0ff */
[----:B------:R-:W-:-:S03]  /*06e0*/  ISETP.NE.U32.AND P0, PT, R2, 0x1, PT ;  /* 0x000000010200780c */ /* 0x000fc60003f05070 */
[----:B------:R-:W1:Y:S04]  /*06f0*/  LDC.64 R10, c[0x0][0x388] ;  /* 0x0000e200ff0a7b82 */ /* 0x000e680000000a00 */
[CC--:B------:R-:W-:Y:S02]  /*0700*/  @P1 IADD3 R15, PT, PT, R20.reuse, R21.reuse, RZ ;  /* 0x00000015140f1210 */ /* 0x0c0fe40007ffe0ff */
[----:B------:R-:W-:Y:S02]  /*0710*/  @P1 IADD3 R2, P2, PT, R20, R21, RZ ;  /* 0x0000001514021210 */ /* 0x000fe40007f5e0ff */
[----:B------:R-:W2:Y:S02]  /*0720*/  @P1 LDC.64 R4, c[0x0][0x380] ;  /* 0x0000e000ff041b82 */ /* 0x000ea40000000a00 */
[----:B------:R-:W-:-:S06]  /*0730*/  @P1 IADD3.X R14, PT, PT, RZ, RZ, RZ, P2, !PT ;  /* 0x000000ffff0e1210 */ /* 0x000fcc00017fe4ff */
[----:B------:R-:W3:Y:S01]  /*0740*/  LDC.64 R6, c[0x0][0x380] ;  /* 0x0000e000ff067b82 */ /* 0x000ee20000000a00 */
[----:B0-----:R-:W-:-:S04]  /*0750*/  @P1 IMAD.WIDE.U32 R12, R15, 0x4, R12 ;  /* 0x000000040f0c1825 */ /* 0x001fc800078e000c */
[C---:B------:R-:W-:Y:S01]  /*0760*/  @P1 IMAD R15, R21.reuse, R3, R0 ;  /* 0x00000003150f1224 */ /* 0x040fe200078e0200 */
[----:B------:R-:W-:Y:S01]  /*0770*/  @P1 IADD3 R21, PT, PT, R21, 0x2, RZ ;  /* 0x0000000215151810 */ /* 0x000fe20007ffe0ff */
[----:B------:R-:W4:Y:S01]  /*0780*/  @P1 LDG.E R13, desc[UR4][R12.64] ;  /* 0x000000040c0d1981 */ /* 0x000f22000c1e1900 */
[----:B------:R-:W0:Y:S01]  /*0790*/  LDC.64 R8, c[0x0][0x388] ;  /* 0x0000e200ff087b82 */ /* 0x000e220000000a00 */
[----:B-1----:R-:W-:Y:S01]  /*07a0*/  @P1 IMAD.WIDE R10, R15, 0x4, R10 ;  /* 0x000000040f0a1825 */ /* 0x002fe200078e020a */
[----:B------:R-:W-:Y:S02]  /*07b0*/  @!P0 IADD3 R17, PT, PT, R20, R21, RZ ;  /* 0x0000001514118210 */ /* 0x000fe40007ffe0ff */
[----:B--2---:R-:W-:Y:S01]  /*07c0*/  @P1 LEA R4, P2, R2, R4, 0x2 ;  /* 0x0000000402041211 */ /* 0x004fe200078410ff */
[----:B------:R-:W-:-:S03]  /*07d0*/  @!P0 IMAD R21, R21, R3, R0 ;  /* 0x0000000315158224 */ /* 0x000fc600078e0200 */
[----:B------:R-:W-:Y:S01]  /*07e0*/  @P1 LEA.HI.X R5, R2, R5, R14, 0x2, P2 ;  /* 0x0000000502051211 */ /* 0x000fe200010f140e */
[----:B------:R-:W-:Y:S01]  /*07f0*/  @P1 IMAD.WIDE R14, R3, 0x4, R10 ;  /* 0x00000004030e1825 */ /* 0x000fe200078e020a */
[----:B------:R-:W4:Y:S03]  /*0800*/  @P1 LDG.E R2, desc[UR4][R10.64] ;  /* 0x000000040a021981 */ /* 0x000f26000c1e1900 */
[----:B---3--:R-:W-:Y:S01]  /*0810*/  @!P0 IMAD.WIDE.U32 R6, R17, 0x4, R6 ;  /* 0x0000000411068825 */ /* 0x008fe200078e0006 */
[----:B------:R-:W2:Y:S04]  /*0820*/  @P1 LDG.E R5, desc[UR4][R4.64+0x4] ;  /* 0x0000040404051981 */ /* 0x000ea8000c1e1900 */
[----:B------:R-:W2:Y:S01]  /*0830*/  @P1 LDG.E R14, desc[UR4][R14.64] ;  /* 0x000000040e0e1981 */ /* 0x000ea2000c1e1900 */
[----:B0-----:R-:W-:-:S03]  /*0840*/  @!P0 IMAD.WIDE R8, R21, 0x4, R8 ;  /* 0x0000000415088825 */ /* 0x001fc600078e0208 */
[----:B------:R-:W3:Y:S04]  /*0850*/  @!P0 LDG.E R7, desc[UR4][R6.64] ;  /* 0x0000000406078981 */ /* 0x000ee8000c1e1900 */
[----:B------:R-:W3:Y:S01]  /*0860*/  @!P0 LDG.E R8, desc[UR4][R8.64] ;  /* 0x0000000408088981 */ /* 0x000ee2000c1e1900 */
[----:B----4-:R-:W-:-:S04]  /*0870*/  @P1 FFMA R2, R13, R2, R24 ;  /* 0x000000020d021223 */ /* 0x010fc80000000018 */
[----:B--2---:R-:W-:-:S04]  /*0880*/  @P1 FFMA R24, R5, R14, R2 ;  /* 0x0000000e05181223 */ /* 0x004fc80000000002 */
[----:B---3--:R-:W-:-:S07]  /*0890*/  @!P0 FFMA R24, R7, R8, R24 ;  /* 0x0000000807188223 */ /* 0x008fce0000000018 */
.L_x_0:
[----:B------:R-:W0:Y:S01]  /*08a0*/  LDC.64 R4, c[0x0][0x390] ;  /* 0x0000e400ff047b82 */ /* 0x000e220000000a00 */
[----:B------:R-:W-:-:S04]  /*08b0*/  IMAD R3, R19, R3, R0 ;  /* 0x0000000313037224 */ /* 0x000fc800078e0200 */
[----:B0-----:R-:W-:-:S05]  /*08c0*/  IMAD.WIDE R2, R3, 0x4, R4 ;  /* 0x0000000403027825 */ /* 0x001fca00078e0204 */
[----:B------:R-:W-:Y:S01]  /*08d0*/  STG.E desc[UR4][R2.64], R24 ;  /* 0x0000001802007986 */ /* 0x000fe2000c101904 */
[----:B------:R-:W-:Y:S05]  /*08e0*/  EXIT ;  /* 0x000000000000794d */ /* 0x000fea0003800000 */
.L_x_4:
[----:B------:R-:W-:-:S00]  /*08f0*/  BRA `(.L_x_4) ;  /* 0xfffffffc00fc7947 */ /* 0x000fc0000383ffff */
[----:B------:R-:W-:-:S00]  /*0900*/  NOP ;  /* 0x0000000000007918 */ /* 0x000fc00000000000 */
[----:B------:R-:W-:-:S00]  /*0910*/  NOP ;  /* 0x0000000000007918 */ /* 0x000fc00000000000 */
[----:B------:R-:W-:-:S00]  /*0920*/  NOP ;  /* 0x0000000000007918 */ /* 0x000fc00000000000 */
[----:B------:R-:W-:-:S00]  /*0930*/  NOP ;  /* 0x0000000000007918 */ /* 0x000fc00000000000 */
[----:B------:R-:W-:-:S00]  /*0940*/  NOP ;  /* 0x0000000000007918 */ /* 0x000fc00000000000 */
[----:B------:R-:W-:-:S00]  /*0950*/  NOP ;  /* 0x0000000000007918 */ /* 0x000fc00000000000 */
[----:B------:R-:W-:-:S00]  /*0960*/  NOP ;  /* 0x0000000000007918 */ /* 0x000fc00000000000 */
[----:B------:R-:W-:-:S00]  /*0970*/  NOP ;  /* 0x0000000000007918 */ /* 0x000fc00000000000 */
.L_x_5:


//--------------------- .nv.shared.reserved.0     --------------------------
	.section	.nv.shared.reserved.0,"aw",@nobits
	.weak		__nv_reservedSMEM_offset_0_alias
	.size		__nv_reservedSMEM_offset_0_alias, 0, 64
	.other		__nv_reservedSMEM_offset_0_alias,@"STO_CUDA_RESERVED_SHARED STV_DEFAULT"
__nv_reservedSMEM_offset_0_alias:
	.zero		0
	.zero		64


//--------------------- .nv.constant0._Z6MatMulPKfS0_Pfiii --------------------------
	.section	.nv.constant0._Z6MatMulPKfS0_Pfiii,"a",@progbits
	.sectionflags	@""
	.align	4
.nv.constant0._Z6MatMulPKfS0_Pfiii:
	.zero		932


//--------------------- SYMBOLS --------------------------

	.type		.nv.reservedSmem.offset0,@object
	.size		.nv.reservedSmem.offset0,0x4
